//
// Generated by NVIDIA NVVM Compiler
//
// Compiler Build ID: CL-36424714
// Cuda compilation tools, release 13.0, V13.0.88
// Based on NVVM 20.0.0
//

.version 9.0
.target sm_100
.address_size 64

	// .globl	_Z12calculateMinPi
.const .align 4 .u32 constant_nLogLen;
.const .align 4 .b8 constant_inArray[600];
// _ZZ8gpu_testIiEvPKT_PS0_S3_E1s has been demoted

.visible .entry _Z12calculateMinPi(
	.param .u64 .ptr .align 1 _Z12calculateMinPi_param_0
)
{
	.reg .pred 	%p<10>;
	.reg .b32 	%r<80>;
	.reg .b64 	%rd<21>;

	ld.param.u64 	%rd4, [_Z12calculateMinPi_param_0];
	mov.u32 	%r1, %tid.x;
	mov.u32 	%r2, %ctaid.x;
	ld.const.u32 	%r3, [constant_nLogLen];
	add.s32 	%r4, %r2, %r1;
	max.s32 	%r30, %r4, %r2;
	max.s32 	%r31, %r1, %r30;
	setp.ge.s32 	%p1, %r31, %r3;
	@%p1 bra 	$L__BB0_13;
	sub.s32 	%r34, %r4, %r2;
	add.s32 	%r5, %r34, 1;
	and.b32  	%r6, %r5, 7;
	setp.lt.u32 	%p2, %r1, 7;
	mov.b32 	%r79, 1000;
	mov.u32 	%r71, %r2;
	@%p2 bra 	$L__BB0_4;
	and.b32  	%r36, %r5, -8;
	neg.s32 	%r67, %r36;
	mul.wide.u32 	%rd5, %r2, 4;
	mov.u64 	%rd6, constant_inArray;
	add.s64 	%rd7, %rd5, %rd6;
	add.s64 	%rd20, %rd7, 16;
	mov.b32 	%r79, 1000;
	mov.u32 	%r71, %r2;
$L__BB0_3:
	.pragma "nounroll";
	ld.const.u32 	%r37, [%rd20+-16];
	min.s32 	%r38, %r37, %r79;
	ld.const.u32 	%r39, [%rd20+-12];
	min.s32 	%r40, %r39, %r38;
	ld.const.u32 	%r41, [%rd20+-8];
	min.s32 	%r42, %r41, %r40;
	ld.const.u32 	%r43, [%rd20+-4];
	min.s32 	%r44, %r43, %r42;
	ld.const.u32 	%r45, [%rd20];
	min.s32 	%r46, %r45, %r44;
	ld.const.u32 	%r47, [%rd20+4];
	min.s32 	%r48, %r47, %r46;
	ld.const.u32 	%r49, [%rd20+8];
	min.s32 	%r50, %r49, %r48;
	ld.const.u32 	%r51, [%rd20+12];
	min.s32 	%r79, %r51, %r50;
	add.s32 	%r71, %r71, 8;
	add.s32 	%r67, %r67, 8;
	add.s64 	%rd20, %rd20, 32;
	setp.ne.s32 	%p3, %r67, 0;
	@%p3 bra 	$L__BB0_3;
$L__BB0_4:
	setp.eq.s32 	%p4, %r6, 0;
	@%p4 bra 	$L__BB0_12;
	and.b32  	%r17, %r5, 3;
	setp.lt.u32 	%p5, %r6, 4;
	@%p5 bra 	$L__BB0_7;
	mul.wide.u32 	%rd8, %r71, 4;
	mov.u64 	%rd9, constant_inArray;
	add.s64 	%rd10, %rd9, %rd8;
	ld.const.u32 	%r53, [%rd10];
	min.s32 	%r54, %r53, %r79;
	ld.const.u32 	%r55, [%rd10+4];
	min.s32 	%r56, %r55, %r54;
	ld.const.u32 	%r57, [%rd10+8];
	min.s32 	%r58, %r57, %r56;
	ld.const.u32 	%r59, [%rd10+12];
	min.s32 	%r79, %r59, %r58;
	add.s32 	%r71, %r71, 4;
$L__BB0_7:
	setp.eq.s32 	%p6, %r17, 0;
	@%p6 bra 	$L__BB0_12;
	setp.eq.s32 	%p7, %r17, 1;
	@%p7 bra 	$L__BB0_10;
	mul.wide.u32 	%rd11, %r71, 4;
	mov.u64 	%rd12, constant_inArray;
	add.s64 	%rd13, %rd12, %rd11;
	ld.const.u32 	%r61, [%rd13];
	min.s32 	%r62, %r61, %r79;
	ld.const.u32 	%r63, [%rd13+4];
	min.s32 	%r79, %r63, %r62;
	add.s32 	%r71, %r71, 2;
$L__BB0_10:
	and.b32  	%r64, %r5, 1;
	setp.eq.b32 	%p8, %r64, 1;
	not.pred 	%p9, %p8;
	@%p9 bra 	$L__BB0_12;
	mul.wide.u32 	%rd14, %r71, 4;
	mov.u64 	%rd15, constant_inArray;
	add.s64 	%rd16, %rd15, %rd14;
	ld.const.u32 	%r65, [%rd16];
	min.s32 	%r79, %r65, %r79;
$L__BB0_12:
	mad.lo.s32 	%r66, %r3, %r2, %r4;
	cvta.to.global.u64 	%rd17, %rd4;
	mul.wide.s32 	%rd18, %r66, 4;
	add.s64 	%rd19, %rd17, %rd18;
	st.global.u32 	[%rd19], %r79;
$L__BB0_13:
	ret;

}
	// .globl	_Z8gpu_testIiEvPKT_PS0_S3_
.visible .entry _Z8gpu_testIiEvPKT_PS0_S3_(
	.param .u64 .ptr .align 1 _Z8gpu_testIiEvPKT_PS0_S3__param_0,
	.param .u64 .ptr .align 1 _Z8gpu_testIiEvPKT_PS0_S3__param_1,
	.param .u64 .ptr .align 1 _Z8gpu_testIiEvPKT_PS0_S3__param_2
)
{
	.reg .pred 	%p<23>;
	.reg .b32 	%r<208>;
	.reg .b64 	%rd<21>;
	// demoted variable
	.shared .align 4 .b8 _ZZ8gpu_testIiEvPKT_PS0_S3_E1s[45000];
	ld.param.u64 	%rd4, [_Z8gpu_testIiEvPKT_PS0_S3__param_0];
	ld.param.u64 	%rd5, [_Z8gpu_testIiEvPKT_PS0_S3__param_1];
	cvta.to.global.u64 	%rd1, %rd5;
	cvta.to.global.u64 	%rd6, %rd4;
	mov.u32 	%r1, %tid.x;
	mul.wide.u32 	%rd7, %r1, 4;
	add.s64 	%rd8, %rd6, %rd7;
	ld.global.nc.u32 	%r193, [%rd8];
	mov.u32 	%r3, %ntid.x;
	shr.u32 	%r4, %r3, 1;
	add.s32 	%r5, %r3, -1;
	mov.u32 	%r6, %ctaid.x;
	mad.lo.s32 	%r77, %r6, %r3, %r5;
	mad.lo.s32 	%r191, %r77, %r3, %r1;
	setp.lt.u32 	%p1, %r1, %r4;
	selp.b32 	%r78, 0, %r4, %p1;
	sub.s32 	%r79, %r1, %r78;
	mad.lo.s32 	%r190, %r79, %r3, %r1;
	shl.b32 	%r80, %r190, 2;
	mov.u32 	%r81, _ZZ8gpu_testIiEvPKT_PS0_S3_E1s;
	add.s32 	%r82, %r81, %r80;
	st.shared.u32 	[%r82], %r193;
	setp.eq.s32 	%p2, %r1, %r5;
	selp.b32 	%r83, %r193, 0, %p2;
	mul.wide.s32 	%rd9, %r191, 4;
	add.s64 	%rd10, %rd1, %rd9;
	st.global.u32 	[%rd10], %r83;
	setp.lt.u32 	%p3, %r3, 2;
	@%p3 bra 	$L__BB1_18;
	mul.lo.s32 	%r9, %r4, %r3;
	sub.s32 	%r10, %r1, %r5;
	add.s32 	%r85, %r3, -2;
	and.b32  	%r11, %r5, 3;
	setp.lt.u32 	%p4, %r85, 3;
	mov.b32 	%r203, 1;
	@%p4 bra 	$L__BB1_13;
	and.b32  	%r12, %r5, -4;
	mad.lo.s32 	%r91, %r3, %r6, %r3;
	add.s32 	%r92, %r91, -5;
	mad.lo.s32 	%r184, %r3, %r92, %r1;
	shl.b32 	%r14, %r3, 2;
	add.s32 	%r93, %r91, -4;
	mad.lo.s32 	%r183, %r3, %r93, %r1;
	add.s32 	%r94, %r91, -3;
	mad.lo.s32 	%r182, %r3, %r94, %r1;
	add.s32 	%r95, %r91, -2;
	mad.lo.s32 	%r181, %r3, %r95, %r1;
	mov.b32 	%r189, 0;
	mov.b32 	%r188, -5;
	mov.b32 	%r187, -4;
	mov.b32 	%r186, -2;
	mov.b32 	%r185, -3;
$L__BB1_3:
	add.s32 	%r30, %r189, 1;
	sub.s32 	%r96, %r190, %r3;
	shr.s32 	%r97, %r96, 31;
	and.b32  	%r98, %r97, %r9;
	add.s32 	%r31, %r98, %r96;
	bar.sync 	0;
	setp.lt.u32 	%p5, %r1, %r30;
	@%p5 bra 	$L__BB1_5;
	shl.b32 	%r99, %r31, 2;
	add.s32 	%r101, %r81, %r99;
	ld.shared.u32 	%r102, [%r101+-4];
	min.s32 	%r193, %r193, %r102;
	st.shared.u32 	[%r101], %r193;
$L__BB1_5:
	setp.gt.s32 	%p6, %r10, %r186;
	add.s32 	%r103, %r3, %r186;
	setp.lt.u32 	%p7, %r30, %r4;
	selp.b32 	%r104, %r4, 0, %p7;
	sub.s32 	%r105, %r103, %r104;
	mad.lo.s32 	%r106, %r105, %r3, %r1;
	shl.b32 	%r107, %r106, 2;
	add.s32 	%r109, %r81, %r107;
	ld.shared.u32 	%r110, [%r109];
	selp.b32 	%r111, %r110, 0, %p6;
	mul.wide.s32 	%rd11, %r181, 4;
	add.s64 	%rd12, %rd1, %rd11;
	st.global.u32 	[%rd12], %r111;
	sub.s32 	%r34, %r191, %r3;
	sub.s32 	%r112, %r31, %r3;
	shr.s32 	%r113, %r112, 31;
	and.b32  	%r114, %r113, %r9;
	add.s32 	%r35, %r114, %r112;
	bar.sync 	0;
	setp.le.u32 	%p8, %r1, %r30;
	@%p8 bra 	$L__BB1_7;
	shl.b32 	%r115, %r35, 2;
	add.s32 	%r117, %r81, %r115;
	ld.shared.u32 	%r118, [%r117+-4];
	min.s32 	%r193, %r193, %r118;
	st.shared.u32 	[%r117], %r193;
$L__BB1_7:
	add.s32 	%r119, %r186, -1;
	setp.gt.s32 	%p9, %r10, %r119;
	add.s32 	%r120, %r3, %r185;
	add.s32 	%r121, %r30, 1;
	setp.lt.u32 	%p10, %r121, %r4;
	selp.b32 	%r122, %r4, 0, %p10;
	sub.s32 	%r123, %r120, %r122;
	mad.lo.s32 	%r124, %r123, %r3, %r1;
	shl.b32 	%r125, %r124, 2;
	add.s32 	%r127, %r81, %r125;
	ld.shared.u32 	%r128, [%r127];
	selp.b32 	%r129, %r128, 0, %p9;
	mul.wide.s32 	%rd13, %r182, 4;
	add.s64 	%rd14, %rd1, %rd13;
	st.global.u32 	[%rd14], %r129;
	sub.s32 	%r38, %r34, %r3;
	sub.s32 	%r130, %r35, %r3;
	shr.s32 	%r131, %r130, 31;
	and.b32  	%r132, %r131, %r9;
	add.s32 	%r39, %r132, %r130;
	add.s32 	%r40, %r30, 2;
	bar.sync 	0;
	setp.lt.u32 	%p11, %r1, %r40;
	@%p11 bra 	$L__BB1_9;
	shl.b32 	%r133, %r39, 2;
	add.s32 	%r135, %r81, %r133;
	ld.shared.u32 	%r136, [%r135+-4];
	min.s32 	%r193, %r193, %r136;
	st.shared.u32 	[%r135], %r193;
$L__BB1_9:
	add.s32 	%r137, %r186, -2;
	setp.gt.s32 	%p12, %r10, %r137;
	add.s32 	%r138, %r3, %r187;
	setp.lt.u32 	%p13, %r40, %r4;
	selp.b32 	%r139, %r4, 0, %p13;
	sub.s32 	%r140, %r138, %r139;
	mad.lo.s32 	%r141, %r140, %r3, %r1;
	shl.b32 	%r142, %r141, 2;
	add.s32 	%r144, %r81, %r142;
	ld.shared.u32 	%r145, [%r144];
	selp.b32 	%r146, %r145, 0, %p12;
	mul.wide.s32 	%rd15, %r183, 4;
	add.s64 	%rd16, %rd1, %rd15;
	st.global.u32 	[%rd16], %r146;
	sub.s32 	%r147, %r38, %r3;
	sub.s32 	%r191, %r147, %r3;
	sub.s32 	%r148, %r39, %r3;
	shr.s32 	%r149, %r148, 31;
	and.b32  	%r150, %r149, %r9;
	add.s32 	%r190, %r150, %r148;
	add.s32 	%r45, %r40, 1;
	bar.sync 	0;
	setp.lt.u32 	%p14, %r1, %r45;
	@%p14 bra 	$L__BB1_11;
	shl.b32 	%r151, %r190, 2;
	add.s32 	%r153, %r81, %r151;
	ld.shared.u32 	%r154, [%r153+-4];
	min.s32 	%r193, %r193, %r154;
	st.shared.u32 	[%r153], %r193;
$L__BB1_11:
	add.s32 	%r155, %r186, -3;
	setp.gt.s32 	%p15, %r10, %r155;
	add.s32 	%r156, %r3, %r188;
	setp.lt.u32 	%p16, %r45, %r4;
	selp.b32 	%r157, %r4, 0, %p16;
	sub.s32 	%r158, %r156, %r157;
	mad.lo.s32 	%r159, %r158, %r3, %r1;
	shl.b32 	%r160, %r159, 2;
	add.s32 	%r162, %r81, %r160;
	ld.shared.u32 	%r163, [%r162];
	selp.b32 	%r164, %r163, 0, %p15;
	mul.wide.s32 	%rd17, %r184, 4;
	add.s64 	%rd18, %rd1, %rd17;
	st.global.u32 	[%rd18], %r164;
	add.s32 	%r189, %r189, 4;
	add.s32 	%r188, %r188, -4;
	add.s32 	%r187, %r187, -4;
	add.s32 	%r186, %r186, -4;
	add.s32 	%r185, %r185, -4;
	sub.s32 	%r184, %r184, %r14;
	sub.s32 	%r183, %r183, %r14;
	sub.s32 	%r182, %r182, %r14;
	sub.s32 	%r181, %r181, %r14;
	setp.ne.s32 	%p17, %r45, %r12;
	@%p17 bra 	$L__BB1_3;
	add.s32 	%r203, %r189, 1;
$L__BB1_13:
	setp.eq.s32 	%p18, %r11, 0;
	@%p18 bra 	$L__BB1_18;
	neg.s32 	%r202, %r203;
	mul.wide.u32 	%rd19, %r3, 4;
	sub.s64 	%rd2, %rd1, %rd19;
	neg.s32 	%r201, %r11;
$L__BB1_15:
	.pragma "nounroll";
	mul.wide.s32 	%rd3, %r191, 4;
	sub.s32 	%r165, %r190, %r3;
	shr.s32 	%r166, %r165, 31;
	and.b32  	%r167, %r166, %r9;
	add.s32 	%r190, %r167, %r165;
	bar.sync 	0;
	setp.lt.u32 	%p19, %r1, %r203;
	@%p19 bra 	$L__BB1_17;
	shl.b32 	%r168, %r190, 2;
	add.s32 	%r170, %r81, %r168;
	ld.shared.u32 	%r171, [%r170+-4];
	min.s32 	%r193, %r193, %r171;
	st.shared.u32 	[%r170], %r193;
$L__BB1_17:
	add.s32 	%r73, %r202, -1;
	setp.gt.s32 	%p20, %r10, %r73;
	add.s32 	%r172, %r5, %r202;
	setp.lt.u32 	%p21, %r203, %r4;
	selp.b32 	%r173, %r4, 0, %p21;
	sub.s32 	%r174, %r172, %r173;
	mad.lo.s32 	%r175, %r174, %r3, %r1;
	shl.b32 	%r176, %r175, 2;
	add.s32 	%r178, %r81, %r176;
	ld.shared.u32 	%r179, [%r178];
	selp.b32 	%r180, %r179, 0, %p20;
	add.s64 	%rd20, %rd2, %rd3;
	st.global.u32 	[%rd20], %r180;
	add.s32 	%r203, %r203, 1;
	add.s32 	%r201, %r201, 1;
	setp.ne.s32 	%p22, %r201, 0;
	sub.s32 	%r191, %r191, %r3;
	mov.u32 	%r202, %r73;
	@%p22 bra 	$L__BB1_15;
$L__BB1_18:
	ret;

}


// ===== COMPILED SASS (sm_100) =====

	.target	sm_100

	.elftype	@"ET_EXEC"


//--------------------- .note.nv.tkinfo           --------------------------
	.section	.note.nv.tkinfo,"",@"SHT_NOTE"
	.sectionflags	@"SHF_NOTE_NV_TKINFO"
	.tkinfo
        /*0018*/ 	.word	0x00000002
        /*0030*/ 	.string	""
        /*0030*/ 	.string	"ptxas"
        /*0030*/ 	.string	"Cuda compilation tools, release 13.0, V13.0.88"
        /*0030*/ 	.string	"Build cuda_13.0.r13.0/compiler.36424714_0"
        /*0030*/ 	.string	"-arch sm_100 -m 64 "



//--------------------- .note.nv.cuinfo           --------------------------
	.section	.note.nv.cuinfo,"",@"SHT_NOTE"
	.sectionflags	@"SHF_NOTE_NV_CUINFO"
        /*0018*/ 	.short	0x0002
        /*001a*/ 	.short	0x0064
        /*001c*/ 	.short	0x0082
	.zero		2


//--------------------- .nv.info                  --------------------------
	.section	.nv.info,"",@"SHT_CUDA_INFO"
	.align	4


	//----- nvinfo : EIATTR_REGCOUNT
	.align		4
        /*0000*/ 	.byte	0x04, 0x2f
        /*0002*/ 	.short	(.L_3 - .L_2)
	.align		4
.L_2:
        /*0004*/ 	.word	index@(_Z12calculateMinPi)
        /*0008*/ 	.word	0x00000013


	//----- nvinfo : EIATTR_FRAME_SIZE
	.align		4
.L_3:
        /*000c*/ 	.byte	0x04, 0x11
        /*000e*/ 	.short	(.L_5 - .L_4)
	.align		4
.L_4:
        /*0010*/ 	.word	index@(_Z12calculateMinPi)
        /*0014*/ 	.word	0x00000000


	//----- nvinfo : EIATTR_REGCOUNT
	.align		4
.L_5:
        /*0018*/ 	.byte	0x04, 0x2f
        /*001a*/ 	.short	(.L_7 - .L_6)
	.align		4
.L_6:
        /*001c*/ 	.word	index@(_Z8gpu_testIiEvPKT_PS0_S3_)
        /*0020*/ 	.word	0x00000020


	//----- nvinfo : EIATTR_FRAME_SIZE
	.align		4
.L_7:
        /*0024*/ 	.byte	0x04, 0x11
        /*0026*/ 	.short	(.L_9 - .L_8)
	.align		4
.L_8:
        /*0028*/ 	.word	index@(_Z8gpu_testIiEvPKT_PS0_S3_)
        /*002c*/ 	.word	0x00000000


	//----- nvinfo : EIATTR_MIN_STACK_SIZE
	.align		4
.L_9:
        /*0030*/ 	.byte	0x04, 0x12
        /*0032*/ 	.short	(.L_11 - .L_10)
	.align		4
.L_10:
        /*0034*/ 	.word	index@(_Z8gpu_testIiEvPKT_PS0_S3_)
        /*0038*/ 	.word	0x00000000


	//----- nvinfo : EIATTR_MIN_STACK_SIZE
	.align		4
.L_11:
        /*003c*/ 	.byte	0x04, 0x12
        /*003e*/ 	.short	(.L_13 - .L_12)
	.align		4
.L_12:
        /*0040*/ 	.word	index@(_Z12calculateMinPi)
        /*0044*/ 	.word	0x00000000
.L_13:


//--------------------- .nv.compat                --------------------------
	.section	.nv.compat,"",@"SHT_CUDA_COMPAT_INFO"
	.align	4
        /*0000*/ 	.byte	0x02, 0x09, 0x00, 0x00, 0x02, 0x02, 0x01, 0x00, 0x02, 0x05, 0x05, 0x00, 0x03, 0x07, 0x01, 0x01
        /*0010*/ 	.byte	0x02, 0x03, 0x00, 0x00, 0x02, 0x06, 0x01, 0x00, 0x04, 0x0b, 0x08, 0x00, 0x09, 0x00, 0x00, 0x00
        /*0020*/ 	.byte	0x00, 0x00, 0x00, 0x00


//--------------------- .nv.info._Z8gpu_testIiEvPKT_PS0_S3_ --------------------------
	.section	.nv.info._Z8gpu_testIiEvPKT_PS0_S3_,"",@"SHT_CUDA_INFO"
	.sectionflags	@""
	.align	4


	//----- nvinfo : EIATTR_CUDA_API_VERSION
	.align		4
        /*0000*/ 	.byte	0x04, 0x37
        /*0002*/ 	.short	(.L_15 - .L_14)
.L_14:
        /*0004*/ 	.word	0x00000082


	//----- nvinfo : EIATTR_KPARAM_INFO
	.align		4
.L_15:
        /*0008*/ 	.byte	0x04, 0x17
        /*000a*/ 	.short	(.L_17 - .L_16)
.L_16:
        /*000c*/ 	.word	0x00000000
        /*0010*/ 	.short	0x0002
        /*0012*/ 	.short	0x0010
        /*0014*/ 	.byte	0x00, 0xf5, 0x21, 0x00


	//----- nvinfo : EIATTR_KPARAM_INFO
	.align		4
.L_17:
        /*0018*/ 	.byte	0x04, 0x17
        /*001a*/ 	.short	(.L_19 - .L_18)
.L_18:
        /*001c*/ 	.word	0x00000000
        /*0020*/ 	.short	0x0001
        /*0022*/ 	.short	0x0008
        /*0024*/ 	.byte	0x00, 0xf5, 0x21, 0x00


	//----- nvinfo : EIATTR_KPARAM_INFO
	.align		4
.L_19:
        /*0028*/ 	.byte	0x04, 0x17
        /*002a*/ 	.short	(.L_21 - .L_20)
.L_20:
        /*002c*/ 	.word	0x00000000
        /*0030*/ 	.short	0x0000
        /*0032*/ 	.short	0x0000
        /*0034*/ 	.byte	0x00, 0xf5, 0x21, 0x00


	//----- nvinfo : EIATTR_SPARSE_MMA_MASK
	.align		4
.L_21:
        /*0038*/ 	.byte	0x03, 0x50
        /*003a*/ 	.short	0x0000


	//----- nvinfo : EIATTR_MAXREG_COUNT
	.align		4
        /*003c*/ 	.byte	0x03, 0x1b
        /*003e*/ 	.short	0x00ff


	//----- nvinfo : EIATTR_NUM_BARRIERS
	.align		4
        /*0040*/ 	.byte	0x02, 0x4c
        /*0042*/ 	.byte	0x01
	.zero		1


	//----- nvinfo : EIATTR_MERCURY_ISA_VERSION
	.align		4
        /*0044*/ 	.byte	0x03, 0x5f
        /*0046*/ 	.short	0x0101


	//----- nvinfo : EIATTR_VRC_CTA_INIT_COUNT
	.align		4
        /*0048*/ 	.byte	0x02, 0x4a
	.zero		1
	.zero		1


	//----- nvinfo : EIATTR_EXIT_INSTR_OFFSETS
	.align		4
        /*004c*/ 	.byte	0x04, 0x1c
        /*004e*/ 	.short	(.L_23 - .L_22)


	//   ....[0]....
.L_22:
        /*0050*/ 	.word	0x000001b0


	//   ....[1]....
        /*0054*/ 	.word	0x00000980


	//   ....[2]....
        /*0058*/ 	.word	0x00000b90


	//----- nvinfo : EIATTR_CBANK_PARAM_SIZE
	.align		4
.L_23:
        /*005c*/ 	.byte	0x03, 0x19
        /*005e*/ 	.short	0x0018


	//----- nvinfo : EIATTR_PARAM_CBANK
	.align		4
        /*0060*/ 	.byte	0x04, 0x0a
        /*0062*/ 	.short	(.L_25 - .L_24)
	.align		4
.L_24:
        /*0064*/ 	.word	index@(.nv.constant0._Z8gpu_testIiEvPKT_PS0_S3_)
        /*0068*/ 	.short	0x0380
        /*006a*/ 	.short	0x0018


	//----- nvinfo : EIATTR_SW_WAR
	.align		4
.L_25:
        /*006c*/ 	.byte	0x04, 0x36
        /*006e*/ 	.short	(.L_27 - .L_26)
.L_26:
        /*0070*/ 	.word	0x00000008
.L_27:


//--------------------- .nv.info._Z12calculateMinPi --------------------------
	.section	.nv.info._Z12calculateMinPi,"",@"SHT_CUDA_INFO"
	.sectionflags	@""
	.align	4


	//----- nvinfo : EIATTR_CUDA_API_VERSION
	.align		4
        /*0000*/ 	.byte	0x04, 0x37
        /*0002*/ 	.short	(.L_29 - .L_28)
.L_28:
        /*0004*/ 	.word	0x00000082


	//----- nvinfo : EIATTR_KPARAM_INFO
	.align		4
.L_29:
        /*0008*/ 	.byte	0x04, 0x17
        /*000a*/ 	.short	(.L_31 - .L_30)
.L_30:
        /*000c*/ 	.word	0x00000000
        /*0010*/ 	.short	0x0000
        /*0012*/ 	.short	0x0000
        /*0014*/ 	.byte	0x00, 0xf5, 0x21, 0x00


	//----- nvinfo : EIATTR_SPARSE_MMA_MASK
	.align		4
.L_31:
        /*0018*/ 	.byte	0x03, 0x50
        /*001a*/ 	.short	0x0000


	//----- nvinfo : EIATTR_MAXREG_COUNT
	.align		4
        /*001c*/ 	.byte	0x03, 0x1b
        /*001e*/ 	.short	0x00ff


	//----- nvinfo : EIATTR_MERCURY_ISA_VERSION
	.align		4
        /*0020*/ 	.byte	0x03, 0x5f
        /*0022*/ 	.short	0x0101


	//----- nvinfo : EIATTR_VRC_CTA_INIT_COUNT
	.align		4
        /*0024*/ 	.byte	0x02, 0x4a
	.zero		1
	.zero		1


	//----- nvinfo : EIATTR_EXIT_INSTR_OFFSETS
	.align		4
        /*0028*/ 	.byte	0x04, 0x1c
        /*002a*/ 	.short	(.L_33 - .L_32)


	//   ....[0]....
.L_32:
        /*002c*/ 	.word	0x00000070


	//   ....[1]....
        /*0030*/ 	.word	0x000004f0


	//----- nvinfo : EIATTR_CRS_STACK_SIZE
	.align		4
.L_33:
        /*0034*/ 	.byte	0x04, 0x1e
        /*0036*/ 	.short	(.L_35 - .L_34)
.L_34:
        /*0038*/ 	.word	0x00000000


	//----- nvinfo : EIATTR_CBANK_PARAM_SIZE
	.align		4
.L_35:
        /*003c*/ 	.byte	0x03, 0x19
        /*003e*/ 	.short	0x0008


	//----- nvinfo : EIATTR_PARAM_CBANK
	.align		4
        /*0040*/ 	.byte	0x04, 0x0a
        /*0042*/ 	.short	(.L_37 - .L_36)
	.align		4
.L_36:
        /*0044*/ 	.word	index@(.nv.constant0._Z12calculateMinPi)
        /*0048*/ 	.short	0x0380
        /*004a*/ 	.short	0x0008


	//----- nvinfo : EIATTR_SW_WAR
	.align		4
.L_37:
        /*004c*/ 	.byte	0x04, 0x36
        /*004e*/ 	.short	(.L_39 - .L_38)
.L_38:
        /*0050*/ 	.word	0x00000008
.L_39:


//--------------------- .nv.callgraph             --------------------------
	.section	.nv.callgraph,"",@"SHT_CUDA_CALLGRAPH"
	.align	4
	.sectionentsize	8
	.align		4
        /*0000*/ 	.word	0x00000000
	.align		4
        /*0004*/ 	.word	0xffffffff
	.align		4
        /*0008*/ 	.word	0x00000000
	.align		4
        /*000c*/ 	.word	0xfffffffe
	.align		4
        /*0010*/ 	.word	0x00000000
	.align		4
        /*0014*/ 	.word	0xfffffffd
	.align		4
        /*0018*/ 	.word	0x00000000
	.align		4
        /*001c*/ 	.word	0xfffffffc


//--------------------- .nv.constant3             --------------------------
	.section	.nv.constant3,"a",@progbits
	.align	4
.nv.constant3:
	.type		constant_nLogLen,@object
	.size		constant_nLogLen,(constant_inArray - constant_nLogLen)
constant_nLogLen:
	.zero		4
	.type		constant_inArray,@object
	.size		constant_inArray,(.L_1 - constant_inArray)
constant_inArray:
	.zero		600
.L_1:


//--------------------- .text._Z8gpu_testIiEvPKT_PS0_S3_ --------------------------
	.section	.text._Z8gpu_testIiEvPKT_PS0_S3_,"ax",@progbits
	.align	128
        .global         _Z8gpu_testIiEvPKT_PS0_S3_
        .type           _Z8gpu_testIiEvPKT_PS0_S3_,@function
        .size           _Z8gpu_testIiEvPKT_PS0_S3_,(.L_x_12 - _Z8gpu_testIiEvPKT_PS0_S3_)
        .other          _Z8gpu_testIiEvPKT_PS0_S3_,@"STO_CUDA_ENTRY STV_DEFAULT"
_Z8gpu_testIiEvPKT_PS0_S3_:
.text._Z8gpu_testIiEvPKT_PS0_S3_:
[----:B------:R-:W-:Y:S01]  /*0000*/  LDC R1, c[0x0][0x37c] ;  /* 0x0000df00ff017b82 */ /* 0x000fe20000000800 */
[----:B------:R-:W0:Y:S07]  /*0010*/  S2R R10, SR_TID.X ;  /* 0x00000000000a7919 */ /* 0x000e2e0000002100 */
[----:B------:R-:W0:Y:S01]  /*0020*/  LDC.64 R2, c[0x0][0x380] ;  /* 0x0000e000ff027b82 */ /* 0x000e220000000a00 */
[----:B------:R-:W1:Y:S01]  /*0030*/  LDCU.64 UR6, c[0x0][0x358] ;  /* 0x00006b00ff0677ac */ /* 0x000e620008000a00 */
[----:B------:R-:W2:Y:S06]  /*0040*/  S2R R14, SR_CTAID.X ;  /* 0x00000000000e7919 */ /* 0x000eac0000002500 */
[----:B------:R-:W3:Y:S08]  /*0050*/  LDC R9, c[0x0][0x360] ;  /* 0x0000d800ff097b82 */ /* 0x000ef00000000800 */
[----:B------:R-:W4:Y:S08]  /*0060*/  S2UR UR5, SR_CgaCtaId ;  /* 0x00000000000579c3 */ /* 0x000f300000008800 */
[----:B------:R-:W5:Y:S01]  /*0070*/  LDC.64 R4, c[0x0][0x388] ;  /* 0x0000e200ff047b82 */ /* 0x000f620000000a00 */
[----:B0-----:R-:W-:-:S05]  /*0080*/  IMAD.WIDE.U32 R2, R10, 0x4, R2 ;  /* 0x000000040a027825 */ /* 0x001fca00078e0002 */
[----:B-1----:R5:W5:Y:S01]  /*0090*/  LDG.E.CONSTANT R6, desc[UR6][R2.64] ;  /* 0x0000000602067981 */ /* 0x002b62000c1e9900 */
[----:B---3--:R-:W-:Y:S01]  /*00a0*/  SHF.R.U32.HI R8, RZ, 0x1, R9 ;  /* 0x00000001ff087819 */ /* 0x008fe20000011609 */
[C---:B------:R-:W-:Y:S01]  /*00b0*/  VIADD R7, R9.reuse, 0xffffffff ;  /* 0xffffffff09077836 */ /* 0x040fe20000000000 */
[----:B------:R-:W-:Y:S01]  /*00c0*/  UMOV UR4, 0x400 ;  /* 0x0000040000047882 */ /* 0x000fe20000000000 */
[C---:B------:R-:W-:Y:S01]  /*00d0*/  ISETP.GE.U32.AND P1, PT, R9.reuse, 0x2, PT ;  /* 0x000000020900780c */ /* 0x040fe20003f26070 */
[----:B----4-:R-:W-:Y:S01]  /*00e0*/  ULEA UR4, UR5, UR4, 0x18 ;  /* 0x0000000405047291 */ /* 0x010fe2000f8ec0ff */
[----:B------:R-:W-:Y:S01]  /*00f0*/  ISETP.GE.U32.AND P0, PT, R10, R8, PT ;  /* 0x000000080a00720c */ /* 0x000fe20003f06070 */
[----:B--2---:R-:W-:-:S03]  /*0100*/  IMAD R0, R9, R14, R7 ;  /* 0x0000000e09007224 */ /* 0x004fc600078e0207 */
[----:B------:R-:W-:Y:S01]  /*0110*/  SEL R11, R8, RZ, P0 ;  /* 0x000000ff080b7207 */ /* 0x000fe20000000000 */
[----:B------:R-:W-:Y:S01]  /*0120*/  IMAD R0, R0, R9, R10 ;  /* 0x0000000900007224 */ /* 0x000fe200078e020a */
[----:B------:R-:W-:-:S03]  /*0130*/  ISETP.NE.AND P0, PT, R10, R7, PT ;  /* 0x000000070a00720c */ /* 0x000fc60003f05270 */
[----:B------:R-:W-:Y:S02]  /*0140*/  IMAD.IADD R11, R10, 0x1, -R11 ;  /* 0x000000010a0b7824 */ /* 0x000fe400078e0a0b */
[----:B-----5:R-:W-:-:S04]  /*0150*/  IMAD.WIDE R2, R0, 0x4, R4 ;  /* 0x0000000400027825 */ /* 0x020fc800078e0204 */
[----:B------:R-:W-:-:S05]  /*0160*/  IMAD R24, R11, R9, R10 ;  /* 0x000000090b187224 */ /* 0x000fca00078e020a */
[----:B------:R-:W-:Y:S02]  /*0170*/  LEA R5, R24, UR4, 0x2 ;  /* 0x0000000418057c11 */ /* 0x000fe4000f8e10ff */
[----:B------:R-:W-:-:S03]  /*0180*/  SEL R11, R6, RZ, !P0 ;  /* 0x000000ff060b7207 */ /* 0x000fc60004000000 */
[----:B------:R0:W-:Y:S04]  /*0190*/  STS [R5], R6 ;  /* 0x0000000605007388 */ /* 0x0001e80000000800 */
[----:B------:R0:W-:Y:S01]  /*01a0*/  STG.E desc[UR6][R2.64], R11 ;  /* 0x0000000b02007986 */ /* 0x0001e2000c101906 */
[----:B------:R-:W-:Y:S05]  /*01b0*/  @!P1 EXIT ;  /* 0x000000000000994d */ /* 0x000fea0003800000 */
[----:B0-----:R-:W-:Y:S01]  /*01c0*/  VIADD R2, R9, 0xfffffffe ;  /* 0xfffffffe09027836 */ /* 0x001fe20000000000 */
[----:B------:R-:W-:Y:S01]  /*01d0*/  LOP3.LUT R13, R7, 0x3, RZ, 0xc0, !PT ;  /* 0x00000003070d7812 */ /* 0x000fe200078ec0ff */
[----:B------:R-:W-:Y:S02]  /*01e0*/  IMAD R11, R8, R9, RZ ;  /* 0x00000009080b7224 */ /* 0x000fe400078e02ff */
[----:B------:R-:W-:Y:S01]  /*01f0*/  IMAD.IADD R12, R10, 0x1, -R7 ;  /* 0x000000010a0c7824 */ /* 0x000fe200078e0a07 */
[----:B------:R-:W-:Y:S01]  /*0200*/  ISETP.GE.U32.AND P0, PT, R2, 0x3, PT ;  /* 0x000000030200780c */ /* 0x000fe20003f06070 */
[----:B------:R-:W-:-:S12]  /*0210*/  IMAD.MOV.U32 R15, RZ, RZ, 0x1 ;  /* 0x00000001ff0f7424 */ /* 0x000fd800078e00ff */
[----:B------:R-:W-:Y:S05]  /*0220*/  @!P0 BRA `(.L_x_0) ;  /* 0x0000000400d08947 */ /* 0x000fea0003800000 */
[----:B------:R-:W-:Y:S01]  /*0230*/  IMAD R2, R9, R14, R9 ;  /* 0x0000000e09027224 */ /* 0x000fe200078e0209 */
[----:B------:R-:W-:Y:S01]  /*0240*/  LOP3.LUT R14, R7, 0xfffffffc, RZ, 0xc0, !PT ;  /* 0xfffffffc070e7812 */ /* 0x000fe200078ec0ff */
[----:B------:R-:W-:Y:S02]  /*0250*/  IMAD.MOV.U32 R15, RZ, RZ, RZ ;  /* 0x000000ffff0f7224 */ /* 0x000fe400078e00ff */
[C---:B------:R-:W-:Y:S02]  /*0260*/  VIADD R19, R2.reuse, 0xfffffffb ;  /* 0xfffffffb02137836 */ /* 0x040fe40000000000 */
[C---:B------:R-:W-:Y:S02]  /*0270*/  VIADD R21, R2.reuse, 0xfffffffc ;  /* 0xfffffffc02157836 */ /* 0x040fe40000000000 */
[C---:B------:R-:W-:Y:S02]  /*0280*/  VIADD R22, R2.reuse, 0xfffffffd ;  /* 0xfffffffd02167836 */ /* 0x040fe40000000000 */
[----:B------:R-:W-:-:S02]  /*0290*/  VIADD R2, R2, 0xfffffffe ;  /* 0xfffffffe02027836 */ /* 0x000fc40000000000 */
[----:B------:R-:W-:Y:S02]  /*02a0*/  IMAD.MOV.U32 R16, RZ, RZ, -0x5 ;  /* 0xfffffffbff107424 */ /* 0x000fe400078e00ff */
[----:B------:R-:W-:Y:S02]  /*02b0*/  IMAD.MOV.U32 R18, RZ, RZ, -0x4 ;  /* 0xfffffffcff127424 */ /* 0x000fe400078e00ff */
[----:B------:R-:W-:Y:S02]  /*02c0*/  IMAD.MOV.U32 R17, RZ, RZ, -0x2 ;  /* 0xfffffffeff117424 */ /* 0x000fe400078e00ff */
[----:B------:R-:W-:Y:S02]  /*02d0*/  IMAD.MOV.U32 R20, RZ, RZ, -0x3 ;  /* 0xfffffffdff147424 */ /* 0x000fe400078e00ff */
[-CC-:B------:R-:W-:Y:S02]  /*02e0*/  IMAD R19, R19, R9.reuse, R10.reuse ;  /* 0x0000000913137224 */ /* 0x180fe400078e020a */
[----:B------:R-:W-:-:S02]  /*02f0*/  IMAD R21, R21, R9, R10 ;  /* 0x0000000915157224 */ /* 0x000fc400078e020a */
[-CC-:B------:R-:W-:Y:S02]  /*0300*/  IMAD R22, R22, R9.reuse, R10.reuse ;  /* 0x0000000916167224 */ /* 0x180fe400078e020a */
[----:B------:R-:W-:-:S07]  /*0310*/  IMAD R23, R2, R9, R10 ;  /* 0x0000000902177224 */ /* 0x000fce00078e020a */
.L_x_1:
[--C-:B------:R-:W-:Y:S01]  /*0320*/  IMAD.IADD R4, R24, 0x1, -R9.reuse ;  /* 0x0000000118047824 */ /* 0x100fe200078e0a09 */
[----:B------:R-:W-:Y:S01]  /*0330*/  BAR.SYNC.DEFER_BLOCKING 0x0 ;  /* 0x0000000000007b1d */ /* 0x000fe20000010000 */
[----:B0-----:R-:W-:Y:S01]  /*0340*/  VIADD R5, R15, 0x1 ;  /* 0x000000010f057836 */ /* 0x001fe20000000000 */
[----:B------:R-:W-:Y:S02]  /*0350*/  IADD3 R0, PT, PT, -R9, R0, -R9 ;  /* 0x0000000009007210 */ /* 0x000fe40007ffe909 */
[----:B------:R-:W-:Y:S02]  /*0360*/  SHF.R.S32.HI R2, RZ, 0x1f, R4 ;  /* 0x0000001fff027819 */ /* 0x000fe40000011404 */
[----:B------:R-:W-:Y:S02]  /*0370*/  ISETP.GE.U32.AND P0, PT, R10, R5, PT ;  /* 0x000000050a00720c */ /* 0x000fe40003f06070 */
[----:B------:R-:W-:Y:S02]  /*0380*/  LOP3.LUT R3, R2, R11, RZ, 0xc0, !PT ;  /* 0x0000000b02037212 */ /* 0x000fe400078ec0ff */
[----:B------:R-:W-:-:S02]  /*0390*/  ISETP.GE.U32.AND P1, PT, R5, R8, PT ;  /* 0x000000080500720c */ /* 0x000fc40003f26070 */
[----:B------:R-:W-:Y:S01]  /*03a0*/  IADD3 R0, PT, PT, -R9, R0, -R9 ;  /* 0x0000000009007210 */ /* 0x000fe20007ffe909 */
[----:B------:R-:W-:Y:S01]  /*03b0*/  IMAD.IADD R4, R4, 0x1, R3 ;  /* 0x0000000104047824 */ /* 0x000fe200078e0203 */
[----:B------:R-:W-:Y:S02]  /*03c0*/  SEL R2, R8, RZ, !P1 ;  /* 0x000000ff08027207 */ /* 0x000fe40004800000 */
[----:B------:R-:W-:Y:S02]  /*03d0*/  ISETP.GT.AND P1, PT, R12, R17, PT ;  /* 0x000000110c00720c */ /* 0x000fe40003f24270 */
[-C--:B------:R-:W-:Y:S02]  /*03e0*/  IADD3 R2, PT, PT, -R2, R9.reuse, R17 ;  /* 0x0000000902027210 */ /* 0x080fe40007ffe111 */
[C---:B------:R-:W-:Y:S01]  /*03f0*/  @P0 LEA R25, R4.reuse, UR4, 0x2 ;  /* 0x0000000404190c11 */ /* 0x040fe2000f8e10ff */
[----:B------:R-:W-:Y:S02]  /*0400*/  IMAD.IADD R4, R4, 0x1, -R9 ;  /* 0x0000000104047824 */ /* 0x000fe400078e0a09 */
[----:B------:R-:W-:-:S02]  /*0410*/  IMAD R2, R2, R9, R10 ;  /* 0x0000000902027224 */ /* 0x000fc400078e020a */
[----:B------:R-:W0:Y:S01]  /*0420*/  @P0 LDS R3, [R25+-0x4] ;  /* 0xfffffc0019030984 */ /* 0x000e220000000800 */
[----:B------:R-:W-:Y:S02]  /*0430*/  SHF.R.S32.HI R24, RZ, 0x1f, R4 ;  /* 0x0000001fff187819 */ /* 0x000fe40000011404 */
[----:B------:R-:W-:Y:S02]  /*0440*/  LEA R26, R2, UR4, 0x2 ;  /* 0x00000004021a7c11 */ /* 0x000fe4000f8e10ff */
[----:B0-----:R-:W-:Y:S02]  /*0450*/  @P0 VIMNMX R6, PT, PT, R6, R3, PT ;  /* 0x0000000306060248 */ /* 0x001fe40003fe0100 */
[----:B------:R-:W0:Y:S03]  /*0460*/  LDC.64 R2, c[0x0][0x388] ;  /* 0x0000e200ff027b82 */ /* 0x000e260000000a00 */
[----:B------:R1:W-:Y:S01]  /*0470*/  @P0 STS [R25], R6 ;  /* 0x0000000619000388 */ /* 0x0003e20000000800 */
[----:B------:R-:W-:-:S02]  /*0480*/  ISETP.GT.U32.AND P0, PT, R10, R5, PT ;  /* 0x000000050a00720c */ /* 0x000fc40003f04070 */
[----:B------:R-:W-:Y:S01]  /*0490*/  LOP3.LUT R5, R24, R11, RZ, 0xc0, !PT ;  /* 0x0000000b18057212 */ /* 0x000fe200078ec0ff */
[----:B------:R-:W2:Y:S04]  /*04a0*/  LDS R26, [R26] ;  /* 0x000000001a1a7984 */ /* 0x000ea80000000800 */
[----:B------:R-:W-:-:S06]  /*04b0*/  IMAD.IADD R24, R4, 0x1, R5 ;  /* 0x0000000104187824 */ /* 0x000fcc00078e0205 */
[C---:B-1----:R-:W-:Y:S01]  /*04c0*/  @P0 LEA R25, R24.reuse, UR4, 0x2 ;  /* 0x0000000418190c11 */ /* 0x042fe2000f8e10ff */
[----:B------:R-:W-:-:S05]  /*04d0*/  IMAD.IADD R24, R24, 0x1, -R9 ;  /* 0x0000000118187824 */ /* 0x000fca00078e0a09 */
[----:B------:R-:W-:Y:S01]  /*04e0*/  SHF.R.S32.HI R28, RZ, 0x1f, R24 ;  /* 0x0000001fff1c7819 */ /* 0x000fe20000011418 */
[----:B0-----:R-:W-:-:S04]  /*04f0*/  IMAD.WIDE R4, R23, 0x4, R2 ;  /* 0x0000000417047825 */ /* 0x001fc800078e0202 */
[----:B------:R-:W-:Y:S01]  /*0500*/  IMAD R23, R9, -0x4, R23 ;  /* 0xfffffffc09177824 */ /* 0x000fe200078e0217 */
[----:B--2---:R-:W-:Y:S01]  /*0510*/  SEL R27, R26, RZ, P1 ;  /* 0x000000ff1a1b7207 */ /* 0x004fe20000800000 */
[----:B------:R-:W-:-:S04]  /*0520*/  VIADD R26, R15, 0x2 ;  /* 0x000000020f1a7836 */ /* 0x000fc80000000000 */
[----:B------:R0:W-:Y:S01]  /*0530*/  STG.E desc[UR6][R4.64], R27 ;  /* 0x0000001b04007986 */ /* 0x0001e2000c101906 */
[----:B------:R-:W-:Y:S01]  /*0540*/  BAR.SYNC.DEFER_BLOCKING 0x0 ;  /* 0x0000000000007b1d */ /* 0x000fe20000010000 */
[----:B------:R-:W-:-:S04]  /*0550*/  ISETP.GE.U32.AND P1, PT, R26, R8, PT ;  /* 0x000000081a00720c */ /* 0x000fc80003f26070 */
[----:B------:R-:W-:Y:S01]  /*0560*/  SEL R26, R8, RZ, !P1 ;  /* 0x000000ff081a7207 */ /* 0x000fe20004800000 */
[----:B0-----:R-:W-:-:S03]  /*0570*/  VIADD R5, R17, 0xffffffff ;  /* 0xffffffff11057836 */ /* 0x001fc60000000000 */
[----:B------:R-:W-:Y:S01]  /*0580*/  IADD3 R26, PT, PT, -R26, R9, R20 ;  /* 0x000000091a1a7210 */ /* 0x000fe20007ffe114 */
[----:B------:R-:W-:-:S04]  /*0590*/  VIADD R20, R20, 0xfffffffc ;  /* 0xfffffffc14147836 */ /* 0x000fc80000000000 */
[----:B------:R-:W-:-:S05]  /*05a0*/  IMAD R26, R26, R9, R10 ;  /* 0x000000091a1a7224 */ /* 0x000fca00078e020a */
[----:B------:R-:W-:Y:S01]  /*05b0*/  LEA R26, R26, UR4, 0x2 ;  /* 0x000000041a1a7c11 */ /* 0x000fe2000f8e10ff */
[----:B------:R-:W0:Y:S02]  /*05c0*/  @P0 LDS R29, [R25+-0x4] ;  /* 0xfffffc00191d0984 */ /* 0x000e240000000800 */
[----:B0-----:R-:W-:-:S05]  /*05d0*/  @P0 VIMNMX R6, PT, PT, R6, R29, PT ;  /* 0x0000001d06060248 */ /* 0x001fca0003fe0100 */
[----:B------:R0:W-:Y:S01]  /*05e0*/  @P0 STS [R25], R6 ;  /* 0x0000000619000388 */ /* 0x0001e20000000800 */
[----:B------:R-:W-:Y:S01]  /*05f0*/  ISETP.GT.AND P0, PT, R12, R5, PT ;  /* 0x000000050c00720c */ /* 0x000fe20003f04270 */
[----:B------:R-:W-:Y:S02]  /*0600*/  IMAD.WIDE R4, R22, 0x4, R2 ;  /* 0x0000000416047825 */ /* 0x000fe400078e0202 */
[----:B------:R-:W1:Y:S02]  /*0610*/  LDS R26, [R26] ;  /* 0x000000001a1a7984 */ /* 0x000e640000000800 */
[----:B------:R-:W-:Y:S01]  /*0620*/  IMAD R22, R9, -0x4, R22 ;  /* 0xfffffffc09167824 */ /* 0x000fe200078e0216 */
[----:B0-----:R-:W-:-:S05]  /*0630*/  LOP3.LUT R25, R28, R11, RZ, 0xc0, !PT ;  /* 0x0000000b1c197212 */ /* 0x001fca00078ec0ff */
[----:B------:R-:W-:Y:S01]  /*0640*/  IMAD.IADD R24, R24, 0x1, R25 ;  /* 0x0000000118187824 */ /* 0x000fe200078e0219 */
[----:B-1----:R-:W-:-:S05]  /*0650*/  SEL R27, R26, RZ, P0 ;  /* 0x000000ff1a1b7207 */ /* 0x002fca0000000000 */
[----:B------:R0:W-:Y:S02]  /*0660*/  STG.E desc[UR6][R4.64], R27 ;  /* 0x0000001b04007986 */ /* 0x0001e4000c101906 */
[C---:B0-----:R-:W-:Y:S02]  /*0670*/  VIADD R5, R15.reuse, 0x3 ;  /* 0x000000030f057836 */ /* 0x041fe40000000000 */
[----:B------:R-:W-:Y:S01]  /*0680*/  VIADD R15, R15, 0x4 ;  /* 0x000000040f0f7836 */ /* 0x000fe20000000000 */
[----:B------:R-:W-:Y:S02]  /*0690*/  BAR.SYNC.DEFER_BLOCKING 0x0 ;  /* 0x0000000000007b1d */ /* 0x000fe40000010000 */
[----:B------:R-:W-:Y:S02]  /*06a0*/  ISETP.GE.U32.AND P0, PT, R10, R5, PT ;  /* 0x000000050a00720c */ /* 0x000fe40003f06070 */
[----:B------:R-:W-:Y:S01]  /*06b0*/  ISETP.GE.U32.AND P1, PT, R5, R8, PT ;  /* 0x000000080500720c */ /* 0x000fe20003f26070 */
[----:B------:R-:W-:-:S03]  /*06c0*/  VIADD R5, R17, 0xfffffffe ;  /* 0xfffffffe11057836 */ /* 0x000fc60000000000 */
[----:B------:R-:W-:Y:S02]  /*06d0*/  SEL R4, R8, RZ, !P1 ;  /* 0x000000ff08047207 */ /* 0x000fe40004800000 */
[----:B------:R-:W-:Y:S02]  /*06e0*/  ISETP.GT.AND P1, PT, R12, R5, PT ;  /* 0x000000050c00720c */ /* 0x000fe40003f24270 */
[-C--:B------:R-:W-:Y:S01]  /*06f0*/  IADD3 R4, PT, PT, -R4, R9.reuse, R18 ;  /* 0x0000000904047210 */ /* 0x080fe20007ffe112 */
[----:B------:R-:W-:Y:S02]  /*0700*/  VIADD R18, R18, 0xfffffffc ;  /* 0xfffffffc12127836 */ /* 0x000fe40000000000 */
[C---:B------:R-:W-:Y:S01]  /*0710*/  @P0 LEA R25, R24.reuse, UR4, 0x2 ;  /* 0x0000000418190c11 */ /* 0x040fe2000f8e10ff */
[----:B------:R-:W-:Y:S02]  /*0720*/  IMAD.IADD R24, R24, 0x1, -R9 ;  /* 0x0000000118187824 */ /* 0x000fe400078e0a09 */
[----:B------:R-:W-:-:S05]  /*0730*/  IMAD R4, R4, R9, R10 ;  /* 0x0000000904047224 */ /* 0x000fca00078e020a */
[----:B------:R-:W-:Y:S01]  /*0740*/  LEA R26, R4, UR4, 0x2 ;  /* 0x00000004041a7c11 */ /* 0x000fe2000f8e10ff */
[----:B------:R-:W0:Y:S01]  /*0750*/  @P0 LDS R29, [R25+-0x4] ;  /* 0xfffffc00191d0984 */ /* 0x000e220000000800 */
[----:B------:R-:W-:-:S04]  /*0760*/  SHF.R.S32.HI R4, RZ, 0x1f, R24 ;  /* 0x0000001fff047819 */ /* 0x000fc80000011418 */
[----:B------:R-:W-:Y:S01]  /*0770*/  LOP3.LUT R27, R4, R11, RZ, 0xc0, !PT ;  /* 0x0000000b041b7212 */ /* 0x000fe200078ec0ff */
[----:B------:R-:W-:-:S04]  /*0780*/  IMAD.WIDE R4, R21, 0x4, R2 ;  /* 0x0000000415047825 */ /* 0x000fc800078e0202 */
[----:B------:R-:W-:Y:S02]  /*0790*/  IMAD.IADD R24, R24, 0x1, R27 ;  /* 0x0000000118187824 */ /* 0x000fe400078e021b */
[----:B------:R-:W-:-:S04]  /*07a0*/  IMAD.WIDE R2, R19, 0x4, R2 ;  /* 0x0000000413027825 */ /* 0x000fc800078e0202 */
[C---:B------:R-:W-:Y:S02]  /*07b0*/  IMAD R19, R9.reuse, -0x4, R19 ;  /* 0xfffffffc09137824 */ /* 0x040fe400078e0213 */
[----:B------:R-:W-:Y:S01]  /*07c0*/  IMAD R21, R9, -0x4, R21 ;  /* 0xfffffffc09157824 */ /* 0x000fe200078e0215 */
[----:B0-----:R-:W-:-:S05]  /*07d0*/  @P0 VIMNMX R6, PT, PT, R6, R29, PT ;  /* 0x0000001d06060248 */ /* 0x001fca0003fe0100 */
[----:B------:R0:W-:Y:S01]  /*07e0*/  @P0 STS [R25], R6 ;  /* 0x0000000619000388 */ /* 0x0001e20000000800 */
[----:B------:R-:W-:-:S03]  /*07f0*/  ISETP.GE.U32.AND P0, PT, R10, R15, PT ;  /* 0x0000000f0a00720c */ /* 0x000fc60003f06070 */
[----:B------:R-:W1:Y:S10]  /*0800*/  LDS R26, [R26] ;  /* 0x000000001a1a7984 */ /* 0x000e740000000800 */
[----:B0-----:R-:W-:-:S02]  /*0810*/  @P0 LEA R25, R24, UR4, 0x2 ;  /* 0x0000000418190c11 */ /* 0x001fc4000f8e10ff */
[----:B-1----:R-:W-:Y:S02]  /*0820*/  SEL R27, R26, RZ, P1 ;  /* 0x000000ff1a1b7207 */ /* 0x002fe40000800000 */
[----:B------:R-:W-:-:S03]  /*0830*/  ISETP.GE.U32.AND P1, PT, R15, R8, PT ;  /* 0x000000080f00720c */ /* 0x000fc60003f26070 */
[----:B------:R0:W-:Y:S01]  /*0840*/  STG.E desc[UR6][R4.64], R27 ;  /* 0x0000001b04007986 */ /* 0x0001e2000c101906 */
[----:B------:R-:W-:Y:S01]  /*0850*/  SEL R26, R8, RZ, !P1 ;  /* 0x000000ff081a7207 */ /* 0x000fe20004800000 */
[----:B------:R-:W-:Y:S03]  /*0860*/  BAR.SYNC.DEFER_BLOCKING 0x0 ;  /* 0x0000000000007b1d */ /* 0x000fe60000010000 */
[----:B------:R-:W-:Y:S01]  /*0870*/  IADD3 R26, PT, PT, -R26, R9, R16 ;  /* 0x000000091a1a7210 */ /* 0x000fe20007ffe110 */
[----:B------:R-:W-:-:S04]  /*0880*/  VIADD R16, R16, 0xfffffffc ;  /* 0xfffffffc10107836 */ /* 0x000fc80000000000 */
[----:B------:R-:W-:Y:S02]  /*0890*/  IMAD R26, R26, R9, R10 ;  /* 0x000000091a1a7224 */ /* 0x000fe400078e020a */
[C---:B0-----:R-:W-:Y:S02]  /*08a0*/  VIADD R5, R17.reuse, 0xfffffffd ;  /* 0xfffffffd11057836 */ /* 0x041fe40000000000 */
[----:B------:R-:W-:Y:S01]  /*08b0*/  VIADD R17, R17, 0xfffffffc ;  /* 0xfffffffc11117836 */ /* 0x000fe20000000000 */
[----:B------:R-:W-:Y:S01]  /*08c0*/  LEA R26, R26, UR4, 0x2 ;  /* 0x000000041a1a7c11 */ /* 0x000fe2000f8e10ff */
[----:B------:R-:W0:Y:S02]  /*08d0*/  @P0 LDS R29, [R25+-0x4] ;  /* 0xfffffc00191d0984 */ /* 0x000e240000000800 */
[----:B0-----:R-:W-:-:S05]  /*08e0*/  @P0 VIMNMX R6, PT, PT, R6, R29, PT ;  /* 0x0000001d06060248 */ /* 0x001fca0003fe0100 */
[----:B------:R-:W-:Y:S01]  /*08f0*/  @P0 STS [R25], R6 ;  /* 0x0000000619000388 */ /* 0x000fe20000000800 */
[----:B------:R-:W-:-:S03]  /*0900*/  ISETP.GT.AND P0, PT, R12, R5, PT ;  /* 0x000000050c00720c */ /* 0x000fc60003f04270 */
[----:B------:R-:W0:Y:S02]  /*0910*/  LDS R26, [R26] ;  /* 0x000000001a1a7984 */ /* 0x000e240000000800 */
[----:B0-----:R-:W-:Y:S02]  /*0920*/  SEL R5, R26, RZ, P0 ;  /* 0x000000ff1a057207 */ /* 0x001fe40000000000 */
[----:B------:R-:W-:-:S03]  /*0930*/  ISETP.NE.AND P0, PT, R15, R14, PT ;  /* 0x0000000e0f00720c */ /* 0x000fc60003f05270 */
[----:B------:R0:W-:Y:S10]  /*0940*/  STG.E desc[UR6][R2.64], R5 ;  /* 0x0000000502007986 */ /* 0x0001f4000c101906 */
[----:B------:R-:W-:Y:S05]  /*0950*/  @P0 BRA `(.L_x_1) ;  /* 0xfffffff800700947 */ /* 0x000fea000383ffff */
[----:B------:R-:W-:-:S07]  /*0960*/  VIADD R15, R15, 0x1 ;  /* 0x000000010f0f7836 */ /* 0x000fce0000000000 */
.L_x_0:
[----:B------:R-:W-:-:S13]  /*0970*/  ISETP.NE.AND P0, PT, R13, RZ, PT ;  /* 0x000000ff0d00720c */ /* 0x000fda0003f05270 */
[----:B------:R-:W-:Y:S05]  /*0980*/  @!P0 EXIT ;  /* 0x000000000000894d */ /* 0x000fea0003800000 */
[----:B------:R-:W1:Y:S01]  /*0990*/  LDCU.64 UR8, c[0x0][0x388] ;  /* 0x00007100ff0877ac */ /* 0x000e620008000a00 */
[----:B0-----:R-:W-:-:S04]  /*09a0*/  IMAD.WIDE.U32 R2, R9, 0x4, RZ ;  /* 0x0000000409027825 */ /* 0x001fc800078e00ff */
[----:B------:R-:W-:Y:S02]  /*09b0*/  IMAD.MOV R13, RZ, RZ, -R13 ;  /* 0x000000ffff0d7224 */ /* 0x000fe400078e0a0d */
[----:B------:R-:W-:Y:S01]  /*09c0*/  IMAD.MOV R14, RZ, RZ, -R15 ;  /* 0x000000ffff0e7224 */ /* 0x000fe200078e0a0f */
[----:B-1----:R-:W-:-:S04]  /*09d0*/  IADD3 R2, P0, PT, -R2, UR8, RZ ;  /* 0x0000000802027c10 */ /* 0x002fc8000ff1e1ff */
[----:B------:R-:W-:-:S09]  /*09e0*/  IADD3.X R3, PT, PT, ~R3, UR9, RZ, P0, !PT ;  /* 0x0000000903037c10 */ /* 0x000fd200087fe5ff */
.L_x_2:
[----:B------:R-:W-:Y:S01]  /*09f0*/  IMAD.IADD R24, R24, 0x1, -R9 ;  /* 0x0000000118187824 */ /* 0x000fe200078e0a09 */
[----:B------:R-:W-:Y:S01]  /*0a00*/  BAR.SYNC.DEFER_BLOCKING 0x0 ;  /* 0x0000000000007b1d */ /* 0x000fe20000010000 */
[----:B------:R-:W-:Y:S01]  /*0a10*/  ISETP.GE.U32.AND P0, PT, R10, R15, PT ;  /* 0x0000000f0a00720c */ /* 0x000fe20003f06070 */
[----:B------:R-:W-:Y:S01]  /*0a20*/  VIADD R13, R13, 0x1 ;  /* 0x000000010d0d7836 */ /* 0x000fe20000000000 */
[C---:B------:R-:W-:Y:S01]  /*0a30*/  ISETP.GE.U32.AND P1, PT, R15.reuse, R8, PT ;  /* 0x000000080f00720c */ /* 0x040fe20003f26070 */
[----:B------:R-:W-:Y:S01]  /*0a40*/  VIADD R15, R15, 0x1 ;  /* 0x000000010f0f7836 */ /* 0x000fe20000000000 */
[----:B0-----:R-:W-:-:S04]  /*0a50*/  SHF.R.S32.HI R4, RZ, 0x1f, R24 ;  /* 0x0000001fff047819 */ /* 0x001fc80000011418 */
[----:B------:R-:W-:Y:S02]  /*0a60*/  LOP3.LUT R5, R4, R11, RZ, 0xc0, !PT ;  /* 0x0000000b04057212 */ /* 0x000fe400078ec0ff */
[----:B------:R-:W-:-:S03]  /*0a70*/  SEL R4, R8, RZ, !P1 ;  /* 0x000000ff08047207 */ /* 0x000fc60004800000 */
[----:B------:R-:W-:Y:S01]  /*0a80*/  IMAD.IADD R24, R24, 0x1, R5 ;  /* 0x0000000118187824 */ /* 0x000fe200078e0205 */
[----:B------:R-:W-:Y:S01]  /*0a90*/  IADD3 R4, PT, PT, -R4, R7, R14 ;  /* 0x0000000704047210 */ /* 0x000fe20007ffe10e */
[----:B------:R-:W-:-:S03]  /*0aa0*/  VIADD R14, R14, 0xffffffff ;  /* 0xffffffff0e0e7836 */ /* 0x000fc60000000000 */
[----:B------:R-:W-:Y:S01]  /*0ab0*/  @P0 LEA R19, R24, UR4, 0x2 ;  /* 0x0000000418130c11 */ /* 0x000fe2000f8e10ff */
[----:B------:R-:W-:-:S04]  /*0ac0*/  IMAD R4, R4, R9, R10 ;  /* 0x0000000904047224 */ /* 0x000fc800078e020a */
[----:B------:R-:W0:Y:S01]  /*0ad0*/  @P0 LDS R5, [R19+-0x4] ;  /* 0xfffffc0013050984 */ /* 0x000e220000000800 */
[----:B------:R-:W-:Y:S02]  /*0ae0*/  LEA R16, R4, UR4, 0x2 ;  /* 0x0000000404107c11 */ /* 0x000fe4000f8e10ff */
[----:B0-----:R-:W-:Y:S01]  /*0af0*/  @P0 VIMNMX R6, PT, PT, R6, R5, PT ;  /* 0x0000000506060248 */ /* 0x001fe20003fe0100 */
[----:B------:R-:W-:-:S04]  /*0b00*/  IMAD.WIDE R4, R0, 0x4, R2 ;  /* 0x0000000400047825 */ /* 0x000fc800078e0202 */
[----:B------:R-:W-:Y:S01]  /*0b10*/  @P0 STS [R19], R6 ;  /* 0x0000000613000388 */ /* 0x000fe20000000800 */
[----:B------:R-:W-:Y:S01]  /*0b20*/  ISETP.GT.AND P0, PT, R12, R14, PT ;  /* 0x0000000e0c00720c */ /* 0x000fe20003f04270 */
[----:B------:R-:W-:Y:S02]  /*0b30*/  IMAD.IADD R0, R0, 0x1, -R9 ;  /* 0x0000000100007824 */ /* 0x000fe400078e0a09 */
[----:B------:R-:W0:Y:S02]  /*0b40*/  LDS R16, [R16] ;  /* 0x0000000010107984 */ /* 0x000e240000000800 */
[----:B0-----:R-:W-:Y:S02]  /*0b50*/  SEL R17, R16, RZ, P0 ;  /* 0x000000ff10117207 */ /* 0x001fe40000000000 */
[----:B------:R-:W-:-:S03]  /*0b60*/  ISETP.NE.AND P0, PT, R13, RZ, PT ;  /* 0x000000ff0d00720c */ /* 0x000fc60003f05270 */
[----:B------:R0:W-:Y:S10]  /*0b70*/  STG.E desc[UR6][R4.64], R17 ;  /* 0x0000001104007986 */ /* 0x0001f4000c101906 */
[----:B------:R-:W-:Y:S05]  /*0b80*/  @P0 BRA `(.L_x_2) ;  /* 0xfffffffc00980947 */ /* 0x000fea000383ffff */
[----:B------:R-:W-:Y:S05]  /*0b90*/  EXIT ;  /* 0x000000000000794d */ /* 0x000fea0003800000 */
.L_x_3:
[----:B------:R-:W-:-:S00]  /*0ba0*/  BRA `(.L_x_3) ;  /* 0xfffffffc00fc7947 */ /* 0x000fc0000383ffff */
[----:B------:R-:W-:-:S00]  /*0bb0*/  NOP ;  /* 0x0000000000007918 */ /* 0x000fc00000000000 */
        /* <DEDUP_REMOVED lines=12> */
.L_x_12:


//--------------------- .text._Z12calculateMinPi  --------------------------
	.section	.text._Z12calculateMinPi,"ax",@progbits
	.align	128
        .global         _Z12calculateMinPi
        .type           _Z12calculateMinPi,@function
        .size           _Z12calculateMinPi,(.L_x_13 - _Z12calculateMinPi)
        .other          _Z12calculateMinPi,@"STO_CUDA_ENTRY STV_DEFAULT"
_Z12calculateMinPi:
.text._Z12calculateMinPi:
[----:B------:R-:W-:Y:S01]  /*0000*/  LDC R1, c[0x0][0x37c] ;  /* 0x0000df00ff017b82 */ /* 0x000fe20000000800 */
[----:B------:R-:W0:Y:S07]  /*0010*/  S2R R2, SR_TID.X ;  /* 0x0000000000027919 */ /* 0x000e2e0000002100 */
[----:B------:R-:W0:Y:S08]  /*0020*/  S2UR UR5, SR_CTAID.X ;  /* 0x00000000000579c3 */ /* 0x000e300000002500 */
[----:B------:R-:W1:Y:S01]  /*0030*/  LDC R0, c[0x3][RZ] ;  /* 0x00c00000ff007b82 */ /* 0x000e620000000800 */
[----:B0-----:R-:W-:-:S05]  /*0040*/  VIADD R3, R2, UR5 ;  /* 0x0000000502037c36 */ /* 0x001fca0008000000 */
[----:B------:R-:W-:-:S04]  /*0050*/  VIMNMX3 R5, R3, UR5, R2, !PT ;  /* 0x0000000503057c0f */ /* 0x000fc8000f800102 */
[----:B-1----:R-:W-:-:S13]  /*0060*/  ISETP.GE.AND P0, PT, R5, R0, PT ;  /* 0x000000000500720c */ /* 0x002fda0003f06270 */
[----:B------:R-:W-:Y:S05]  /*0070*/  @P0 EXIT ;  /* 0x000000000000094d */ /* 0x000fea0003800000 */
[C---:B------:R-:W-:Y:S01]  /*0080*/  ISETP.GE.U32.AND P1, PT, R2.reuse, 0x7, PT ;  /* 0x000000070200780c */ /* 0x040fe20003f26070 */
[----:B------:R-:W-:Y:S01]  /*0090*/  VIADD R5, R2, 0x1 ;  /* 0x0000000102057836 */ /* 0x000fe20000000000 */
[----:B------:R-:W0:Y:S01]  /*00a0*/  LDCU.64 UR6, c[0x0][0x358] ;  /* 0x00006b00ff0677ac */ /* 0x000e220008000a00 */
[----:B------:R-:W-:Y:S01]  /*00b0*/  BSSY.RECONVERGENT B0, `(.L_x_4) ;  /* 0x000001f000007945 */ /* 0x000fe20003800200 */
[----:B------:R-:W-:Y:S02]  /*00c0*/  IMAD.MOV.U32 R2, RZ, RZ, 0x3e8 ;  /* 0x000003e8ff027424 */ /* 0x000fe400078e00ff */
[----:B------:R-:W-:Y:S01]  /*00d0*/  LOP3.LUT R16, R5, 0x7, RZ, 0xc0, !PT ;  /* 0x0000000705107812 */ /* 0x000fe200078ec0ff */
[----:B------:R-:W-:-:S03]  /*00e0*/  IMAD.U32 R4, RZ, RZ, UR5 ;  /* 0x00000005ff047e24 */ /* 0x000fc6000f8e00ff */
[----:B------:R-:W-:-:S03]  /*00f0*/  ISETP.NE.AND P0, PT, R16, RZ, PT ;  /* 0x000000ff1000720c */ /* 0x000fc60003f05270 */
[----:B------:R-:W-:Y:S10]  /*0100*/  @!P1 BRA `(.L_x_5) ;  /* 0x0000000000649947 */ /* 0x000ff40003800000 */
[----:B------:R-:W-:Y:S01]  /*0110*/  UMOV UR4, 0x4 ;  /* 0x0000000400047882 */ /* 0x000fe20000000000 */
[----:B------:R-:W-:Y:S01]  /*0120*/  LOP3.LUT R6, R5, 0xfffffff8, RZ, 0xc0, !PT ;  /* 0xfffffff805067812 */ /* 0x000fe200078ec0ff */
[----:B------:R-:W-:Y:S01]  /*0130*/  UIMAD UR4, UR5, 0x4, UR4 ;  /* 0x00000004050478a4 */ /* 0x000fe2000f8e0204 */
[----:B------:R-:W-:Y:S02]  /*0140*/  IMAD.MOV.U32 R2, RZ, RZ, 0x3e8 ;  /* 0x000003e8ff027424 */ /* 0x000fe400078e00ff */
[----:B------:R-:W-:Y:S01]  /*0150*/  IMAD.U32 R4, RZ, RZ, UR5 ;  /* 0x00000005ff047e24 */ /* 0x000fe2000f8e00ff */
[----:B------:R-:W-:Y:S01]  /*0160*/  UIADD3 UR4, UPT, UPT, UR4, 0x10, URZ ;  /* 0x0000001004047890 */ /* 0x000fe2000fffe0ff */
[----:B------:R-:W-:-:S05]  /*0170*/  IMAD.MOV R6, RZ, RZ, -R6 ;  /* 0x000000ffff067224 */ /* 0x000fca00078e0a06 */
[----:B------:R-:W-:-:S07]  /*0180*/  IMAD.U32 R15, RZ, RZ, UR4 ;  /* 0x00000004ff0f7e24 */ /* 0x000fce000f8e00ff */
.L_x_6:
[----:B------:R-:W1:Y:S01]  /*0190*/  LDC R7, c[0x3][R15+-0x10] ;  /* 0x00fffc000f077b82 */ /* 0x000e620000000800 */
[----:B------:R-:W-:Y:S02]  /*01a0*/  VIADD R6, R6, 0x8 ;  /* 0x0000000806067836 */ /* 0x000fe40000000000 */
[----:B------:R-:W-:-:S03]  /*01b0*/  VIADD R4, R4, 0x8 ;  /* 0x0000000804047836 */ /* 0x000fc60000000000 */
[----:B------:R-:W-:Y:S02]  /*01c0*/  ISETP.NE.AND P1, PT, R6, RZ, PT ;  /* 0x000000ff0600720c */ /* 0x000fe40003f25270 */
[----:B------:R-:W1:Y:S08]  /*01d0*/  LDC R8, c[0x3][R15+-0xc] ;  /* 0x00fffd000f087b82 */ /* 0x000e700000000800 */
[----:B------:R2:W3:Y:S08]  /*01e0*/  LDC R10, c[0x3][R15+-0x8] ;  /* 0x00fffe000f0a7b82 */ /* 0x0004f00000000800 */
[----:B------:R2:W3:Y:S08]  /*01f0*/  LDC R9, c[0x3][R15+-0x4] ;  /* 0x00ffff000f097b82 */ /* 0x0004f00000000800 */
[----:B------:R2:W4:Y:S08]  /*0200*/  LDC R12, c[0x3][R15] ;  /* 0x00c000000f0c7b82 */ /* 0x0005300000000800 */
[----:B------:R2:W4:Y:S08]  /*0210*/  LDC R11, c[0x3][R15+0x4] ;  /* 0x00c001000f0b7b82 */ /* 0x0005300000000800 */
[----:B------:R2:W5:Y:S08]  /*0220*/  LDC R14, c[0x3][R15+0x8] ;  /* 0x00c002000f0e7b82 */ /* 0x0005700000000800 */
[----:B------:R2:W5:Y:S01]  /*0230*/  LDC R13, c[0x3][R15+0xc] ;  /* 0x00c003000f0d7b82 */ /* 0x0005620000000800 */
[----:B-1----:R-:W-:Y:S01]  /*0240*/  VIMNMX3 R7, R7, R2, R8, PT ;  /* 0x000000020707720f */ /* 0x002fe20003800108 */
[----:B--2---:R-:W-:-:S03]  /*0250*/  VIADD R15, R15, 0x20 ;  /* 0x000000200f0f7836 */ /* 0x004fc60000000000 */
[----:B---3--:R-:W-:-:S04]  /*0260*/  VIMNMX3 R7, R10, R7, R9, PT ;  /* 0x000000070a07720f */ /* 0x008fc80003800109 */
[----:B----4-:R-:W-:-:S04]  /*0270*/  VIMNMX3 R7, R12, R7, R11, PT ;  /* 0x000000070c07720f */ /* 0x010fc8000380010b */
[----:B-----5:R-:W-:Y:S01]  /*0280*/  VIMNMX3 R2, R14, R7, R13, PT ;  /* 0x000000070e02720f */ /* 0x020fe2000380010d */
[----:B------:R-:W-:Y:S06]  /*0290*/  @P1 BRA `(.L_x_6) ;  /* 0xfffffffc00bc1947 */ /* 0x000fec000383ffff */
.L_x_5:
[----:B0-----:R-:W-:Y:S05]  /*02a0*/  BSYNC.RECONVERGENT B0 ;  /* 0x0000000000007941 */ /* 0x001fea0003800200 */
.L_x_4:
[----:B------:R-:W-:Y:S04]  /*02b0*/  BSSY.RECONVERGENT B0, `(.L_x_7) ;  /* 0x000001f000007945 */ /* 0x000fe80003800200 */
[----:B------:R-:W-:Y:S05]  /*02c0*/  @!P0 BRA `(.L_x_8) ;  /* 0x0000000000748947 */ /* 0x000fea0003800000 */
[----:B------:R-:W-:Y:S01]  /*02d0*/  ISETP.GE.U32.AND P0, PT, R16, 0x4, PT ;  /* 0x000000041000780c */ /* 0x000fe20003f06070 */
[----:B------:R-:W-:Y:S01]  /*02e0*/  BSSY.RECONVERGENT B1, `(.L_x_9) ;  /* 0x000000d000017945 */ /* 0x000fe20003800200 */
[----:B------:R-:W-:-:S04]  /*02f0*/  LOP3.LUT R11, R5, 0x3, RZ, 0xc0, !PT ;  /* 0x00000003050b7812 */ /* 0x000fc800078ec0ff */
[----:B------:R-:W-:-:S07]  /*0300*/  ISETP.NE.AND P1, PT, R11, RZ, PT ;  /* 0x000000ff0b00720c */ /* 0x000fce0003f25270 */
[----:B------:R-:W-:Y:S06]  /*0310*/  @!P0 BRA `(.L_x_10) ;  /* 0x0000000000248947 */ /* 0x000fec0003800000 */
[----:B------:R-:W-:Y:S02]  /*0320*/  UMOV UR4, 0x4 ;  /* 0x0000000400047882 */ /* 0x000fe40000000000 */
[C---:B------:R-:W-:Y:S01]  /*0330*/  LEA R6, R4.reuse, UR4, 0x2 ;  /* 0x0000000404067c11 */ /* 0x040fe2000f8e10ff */
[----:B------:R-:W-:-:S03]  /*0340*/  VIADD R4, R4, 0x4 ;  /* 0x0000000404047836 */ /* 0x000fc60000000000 */
[----:B------:R-:W0:Y:S08]  /*0350*/  LDC R7, c[0x3][R6] ;  /* 0x00c0000006077b82 */ /* 0x000e300000000800 */
[----:B------:R-:W0:Y:S08]  /*0360*/  LDC R8, c[0x3][R6+0x4] ;  /* 0x00c0010006087b82 */ /* 0x000e300000000800 */
[----:B------:R-:W1:Y:S08]  /*0370*/  LDC R9, c[0x3][R6+0x8] ;  /* 0x00c0020006097b82 */ /* 0x000e700000000800 */
[----:B------:R-:W1:Y:S01]  /*0380*/  LDC R10, c[0x3][R6+0xc] ;  /* 0x00c00300060a7b82 */ /* 0x000e620000000800 */
[----:B0-----:R-:W-:-:S04]  /*0390*/  VIMNMX3 R2, R7, R2, R8, PT ;  /* 0x000000020702720f */ /* 0x001fc80003800108 */
[----:B-1----:R-:W-:-:S07]  /*03a0*/  VIMNMX3 R2, R9, R2, R10, PT ;  /* 0x000000020902720f */ /* 0x002fce000380010a */
.L_x_10:
[----:B------:R-:W-:Y:S05]  /*03b0*/  BSYNC.RECONVERGENT B1 ;  /* 0x0000000000017941 */ /* 0x000fea0003800200 */
.L_x_9:
[----:B------:R-:W-:Y:S05]  /*03c0*/  @!P1 BRA `(.L_x_8) ;  /* 0x0000000000349947 */ /* 0x000fea0003800000 */
[----:B------:R-:W-:Y:S02]  /*03d0*/  ISETP.NE.AND P0, PT, R11, 0x1, PT ;  /* 0x000000010b00780c */ /* 0x000fe40003f05270 */
[----:B------:R-:W-:-:S04]  /*03e0*/  LOP3.LUT R5, R5, 0x1, RZ, 0xc0, !PT ;  /* 0x0000000105057812 */ /* 0x000fc800078ec0ff */
[----:B------:R-:W-:-:S07]  /*03f0*/  ISETP.NE.U32.AND P1, PT, R5, 0x1, PT ;  /* 0x000000010500780c */ /* 0x000fce0003f25070 */
[----:B------:R-:W-:-:S04]  /*0400*/  @P0 IMAD.MOV.U32 R5, RZ, RZ, 0x4 ;  /* 0x00000004ff050424 */ /* 0x000fc800078e00ff */
[C---:B------:R-:W-:Y:S02]  /*0410*/  @P0 IMAD R6, R4.reuse, 0x4, R5 ;  /* 0x0000000404060824 */ /* 0x040fe400078e0205 */
[----:B------:R-:W-:Y:S02]  /*0420*/  @!P1 IMAD.MOV.U32 R5, RZ, RZ, 0x4 ;  /* 0x00000004ff059424 */ /* 0x000fe400078e00ff */
[----:B------:R-:W-:Y:S01]  /*0430*/  @P0 VIADD R4, R4, 0x2 ;  /* 0x0000000204040836 */ /* 0x000fe20000000000 */
[----:B------:R-:W0:Y:S03]  /*0440*/  @P0 LDC R7, c[0x3][R6] ;  /* 0x00c0000006070b82 */ /* 0x000e260000000800 */
[----:B------:R-:W-:-:S05]  /*0450*/  @!P1 IMAD R4, R4, 0x4, R5 ;  /* 0x0000000404049824 */ /* 0x000fca00078e0205 */
[----:B------:R-:W0:Y:S08]  /*0460*/  @P0 LDC R8, c[0x3][R6+0x4] ;  /* 0x00c0010006080b82 */ /* 0x000e300000000800 */
[----:B------:R-:W1:Y:S01]  /*0470*/  @!P1 LDC R5, c[0x3][R4] ;  /* 0x00c0000004059b82 */ /* 0x000e620000000800 */
[----:B0-----:R-:W-:-:S04]  /*0480*/  @P0 VIMNMX3 R2, R7, R2, R8, PT ;  /* 0x000000020702020f */ /* 0x001fc80003800108 */
[----:B-1----:R-:W-:-:S07]  /*0490*/  @!P1 VIMNMX R2, PT, PT, R2, R5, PT ;  /* 0x0000000502029248 */ /* 0x002fce0003fe0100 */
.L_x_8:
[----:B------:R-:W-:Y:S05]  /*04a0*/  BSYNC.RECONVERGENT B0 ;  /* 0x0000000000007941 */ /* 0x000fea0003800200 */
.L_x_7:
[----:B------:R-:W0:Y:S01]  /*04b0*/  LDC.64 R4, c[0x0][0x380] ;  /* 0x0000e000ff047b82 */ /* 0x000e220000000a00 */
[----:B------:R-:W-:-:S04]  /*04c0*/  IMAD R3, R0, UR5, R3 ;  /* 0x0000000500037c24 */ /* 0x000fc8000f8e0203 */
[----:B0-----:R-:W-:-:S05]  /*04d0*/  IMAD.WIDE R4, R3, 0x4, R4 ;  /* 0x0000000403047825 */ /* 0x001fca00078e0204 */
[----:B------:R-:W-:Y:S01]  /*04e0*/  STG.E desc[UR6][R4.64], R2 ;  /* 0x0000000204007986 */ /* 0x000fe2000c101906 */
[----:B------:R-:W-:Y:S05]  /*04f0*/  EXIT ;  /* 0x000000000000794d */ /* 0x000fea0003800000 */
.L_x_11:
        /* <DEDUP_REMOVED lines=16> */
.L_x_13:


//--------------------- .nv.shared._Z8gpu_testIiEvPKT_PS0_S3_ --------------------------
	.section	.nv.shared._Z8gpu_testIiEvPKT_PS0_S3_,"aw",@nobits
	.sectionflags	@""
	.align	4
.nv.shared._Z8gpu_testIiEvPKT_PS0_S3_:
	.zero		46024


//--------------------- .nv.shared.reserved.0     --------------------------
	.section	.nv.shared.reserved.0,"aw",@nobits
	.weak		__nv_reservedSMEM_offset_0_alias
	.size		__nv_reservedSMEM_offset_0_alias, 0, 64
	.other		__nv_reservedSMEM_offset_0_alias,@"STO_CUDA_RESERVED_SHARED STV_DEFAULT"
__nv_reservedSMEM_offset_0_alias:
	.zero		0
	.zero		64


//--------------------- .nv.constant0._Z8gpu_testIiEvPKT_PS0_S3_ --------------------------
	.section	.nv.constant0._Z8gpu_testIiEvPKT_PS0_S3_,"a",@progbits
	.sectionflags	@""
	.align	4
.nv.constant0._Z8gpu_testIiEvPKT_PS0_S3_:
	.zero		920


//--------------------- .nv.constant0._Z12calculateMinPi --------------------------
	.section	.nv.constant0._Z12calculateMinPi,"a",@progbits
	.sectionflags	@""
	.align	4
.nv.constant0._Z12calculateMinPi:
	.zero		904


//--------------------- SYMBOLS --------------------------

	.type		.nv.reservedSmem.offset0,@object
	.size		.nv.reservedSmem.offset0,0x4
	.type		.nv.reservedSmem.cap,@object
	.size		.nv.reservedSmem.cap,0x4
